	.headerflags	@"EF_CUDA_TEXMODE_UNIFIED EF_CUDA_64BIT_ADDRESS EF_CUDA_ACCELERATORS EF_CUDA_SM90 EF_CUDA_VIRTUAL_SM(EF_CUDA_SM90)"
	.elftype	@"ET_EXEC"


//--------------------- .nv.info                  --------------------------
	.section	.nv.info,"",@"SHT_CUDA_INFO"
	.align	4


	//----- nvinfo : EIATTR_REGCOUNT
	.align		4
        /*0000*/ 	.byte	0x04, 0x2f
        /*0002*/ 	.short	(.L_1 - .L_0)
	.align		4
.L_0:
        /*0004*/ 	.word	index@(triton_poi_fused_cat_0)
        /*0008*/ 	.word	0x0000001e


	//----- nvinfo : EIATTR_MIN_STACK_SIZE
	.align		4
.L_1:
        /*000c*/ 	.byte	0x04, 0x12
        /*000e*/ 	.short	(.L_3 - .L_2)
	.align		4
.L_2:
        /*0010*/ 	.word	index@(triton_poi_fused_cat_0)
        /*0014*/ 	.word	0x00000000


	//----- nvinfo : EIATTR_FRAME_SIZE
	.align		4
.L_3:
        /*0018*/ 	.byte	0x04, 0x11
        /*001a*/ 	.short	(.L_5 - .L_4)
	.align		4
.L_4:
        /*001c*/ 	.word	index@(triton_poi_fused_cat_0)
        /*0020*/ 	.word	0x00000000


	//----- nvinfo : EIATTR_MIN_STACK_SIZE
	.align		4
.L_5:
        /*0024*/ 	.byte	0x04, 0x12
        /*0026*/ 	.short	(.L_7 - .L_6)
	.align		4
.L_6:
        /*0028*/ 	.word	index@(triton_poi_fused_cat_0)
        /*002c*/ 	.word	0x00000000
.L_7:


//--------------------- .nv.info.triton_poi_fused_cat_0 --------------------------
	.section	.nv.info.triton_poi_fused_cat_0,"",@"SHT_CUDA_INFO"
	.sectionflags	@""
	.align	4


	//----- nvinfo : EIATTR_CUDA_API_VERSION
	.align		4
        /*0000*/ 	.byte	0x04, 0x37
        /*0002*/ 	.short	(.L_9 - .L_8)
.L_8:
        /*0004*/ 	.word	0x0000007c


	//----- nvinfo : EIATTR_KPARAM_INFO
	.align		4
.L_9:
        /*0008*/ 	.byte	0x04, 0x17
        /*000a*/ 	.short	(.L_11 - .L_10)
.L_10:
        /*000c*/ 	.word	0x00000000
        /*0010*/ 	.short	0x0002
        /*0012*/ 	.short	0x0010
        /*0014*/ 	.byte	0x00, 0xf0, 0x11, 0x00


	//----- nvinfo : EIATTR_KPARAM_INFO
	.align		4
.L_11:
        /*0018*/ 	.byte	0x04, 0x17
        /*001a*/ 	.short	(.L_13 - .L_12)
.L_12:
        /*001c*/ 	.word	0x00000000
        /*0020*/ 	.short	0x0001
        /*0022*/ 	.short	0x0008
        /*0024*/ 	.byte	0x00, 0xf4, 0x21, 0x00


	//----- nvinfo : EIATTR_KPARAM_INFO
	.align		4
.L_13:
        /*0028*/ 	.byte	0x04, 0x17
        /*002a*/ 	.short	(.L_15 - .L_14)
.L_14:
        /*002c*/ 	.word	0x00000000
        /*0030*/ 	.short	0x0000
        /*0032*/ 	.short	0x0000
        /*0034*/ 	.byte	0x00, 0xf4, 0x21, 0x00


	//----- nvinfo : EIATTR_SPARSE_MMA_MASK
	.align		4
.L_15:
        /*0038*/ 	.byte	0x03, 0x50
        /*003a*/ 	.short	0x0000


	//----- nvinfo : EIATTR_MAXREG_COUNT
	.align		4
        /*003c*/ 	.byte	0x03, 0x1b
        /*003e*/ 	.short	0x00ff


	//----- nvinfo : EIATTR_EXIT_INSTR_OFFSETS
	.align		4
        /*0040*/ 	.byte	0x04, 0x1c
        /*0042*/ 	.short	(.L_17 - .L_16)


	//   ....[0]....
.L_16:
        /*0044*/ 	.word	0x000003d0


	//   ....[1]....
        /*0048*/ 	.word	0x00000400


	//----- nvinfo : EIATTR_REQNTID
	.align		4
.L_17:
        /*004c*/ 	.byte	0x04, 0x10
        /*004e*/ 	.short	(.L_19 - .L_18)
.L_18:
        /*0050*/ 	.word	0x00000080
        /*0054*/ 	.word	0x00000001
        /*0058*/ 	.word	0x00000001


	//----- nvinfo : EIATTR_CBANK_PARAM_SIZE
	.align		4
.L_19:
        /*005c*/ 	.byte	0x03, 0x19
        /*005e*/ 	.short	0x0014


	//----- nvinfo : EIATTR_PARAM_CBANK
	.align		4
        /*0060*/ 	.byte	0x04, 0x0a
        /*0062*/ 	.short	(.L_21 - .L_20)
	.align		4
.L_20:
        /*0064*/ 	.word	index@(.nv.constant0.triton_poi_fused_cat_0)
        /*0068*/ 	.short	0x0210
        /*006a*/ 	.short	0x0014


	//----- nvinfo : EIATTR_SW_WAR
	.align		4
.L_21:
        /*006c*/ 	.byte	0x04, 0x36
        /*006e*/ 	.short	(.L_23 - .L_22)
.L_22:
        /*0070*/ 	.word	0x00000008
.L_23:


//--------------------- .nv.callgraph             --------------------------
	.section	.nv.callgraph,"",@"SHT_CUDA_CALLGRAPH"
	.align	4
	.sectionentsize	8
	.align		4
        /*0000*/ 	.word	0x00000000
	.align		4
        /*0004*/ 	.word	0xffffffff
	.align		4
        /*0008*/ 	.word	0x00000000
	.align		4
        /*000c*/ 	.word	0xfffffffe
	.align		4
        /*0010*/ 	.word	0x00000000
	.align		4
        /*0014*/ 	.word	0xfffffffd
	.align		4
        /*0018*/ 	.word	0x00000000
	.align		4
        /*001c*/ 	.word	0xfffffffc


//--------------------- .text.triton_poi_fused_cat_0 --------------------------
	.section	.text.triton_poi_fused_cat_0,"ax",@progbits
	.align	128
        .global         triton_poi_fused_cat_0
        .type           triton_poi_fused_cat_0,@function
        .size           triton_poi_fused_cat_0,(.L_x_1 - triton_poi_fused_cat_0)
        .other          triton_poi_fused_cat_0,@"STO_CUDA_ENTRY STV_DEFAULT"
triton_poi_fused_cat_0:
.text.triton_poi_fused_cat_0:
[----:B------:R-:W0:Y:S01]  /*0000*/  LDC R1, c[0x0][0x28] ;  /* 0x00000a00ff017b82 */ /* 0x000e220000000800 */
[----:B------:R-:W1:Y:S01]  /*0010*/  S2R R0, SR_TID.X ;  /* 0x0000000000007919 */ /* 0x000e620000002100 */
[----:B------:R-:W-:Y:S01]  /*0020*/  ULDC.64 UR4, c[0x0][0x208] ;  /* 0x0000820000047ab9 */ /* 0x000fe20000000a00 */
[----:B------:R-:W2:Y:S01]  /*0030*/  S2R R3, SR_CTAID.X ;  /* 0x0000000000037919 */ /* 0x000ea20000002500 */
[----:B-1----:R-:W-:-:S05]  /*0040*/  LOP3.LUT R0, R0, 0x7f, RZ, 0xc0, !PT ;  /* 0x0000007f00007812 */ /* 0x002fca00078ec0ff */
[----:B--2---:R-:W-:Y:S02]  /*0050*/  IMAD R0, R3, 0x80, R0 ;  /* 0x0000008003007824 */ /* 0x004fe400078e0200 */
[----:B------:R-:W1:Y:S03]  /*0060*/  LDC.64 R2, c[0x0][0x210] ;  /* 0x00008400ff027b82 */ /* 0x000e660000000a00 */
[----:B------:R-:W-:Y:S02]  /*0070*/  SHF.R.S32.HI R5, RZ, 0x1f, R0 ;  /* 0x0000001fff057819 */ /* 0x000fe40000011400 */
[----:B------:R-:W-:Y:S02]  /*0080*/  ISETP.GE.AND P2, PT, R0, 0x80, PT ;  /* 0x000000800000780c */ /* 0x000fe40003f46270 */
[----:B------:R-:W-:-:S04]  /*0090*/  LEA.HI R5, R5, R0, RZ, 0x3 ;  /* 0x0000000005057211 */ /* 0x000fc800078f18ff */
[C---:B------:R-:W-:Y:S01]  /*00a0*/  LOP3.LUT R7, R5.reuse, 0xfffffff8, RZ, 0xc0, !PT ;  /* 0xfffffff805077812 */ /* 0x040fe200078ec0ff */
[----:B------:R-:W-:-:S03]  /*00b0*/  IMAD.SHL.U32 R5, R5, 0x2, RZ ;  /* 0x0000000205057824 */ /* 0x000fc600078e00ff */
[----:B------:R-:W-:Y:S02]  /*00c0*/  IADD3 R7, R0, -R7, RZ ;  /* 0x8000000700077210 */ /* 0x000fe40007ffe0ff */
[----:B------:R-:W-:Y:S02]  /*00d0*/  LOP3.LUT R4, R5, 0xfffffff0, RZ, 0xc0, !PT ;  /* 0xfffffff005047812 */ /* 0x000fe400078ec0ff */
[C---:B------:R-:W-:Y:S02]  /*00e0*/  ISETP.GE.AND P3, PT, R7.reuse, 0x4, PT ;  /* 0x000000040700780c */ /* 0x040fe40003f66270 */
[C---:B------:R-:W-:Y:S01]  /*00f0*/  ISETP.GT.AND P1, PT, R7.reuse, 0x3, !P2 ;  /* 0x000000030700780c */ /* 0x040fe20005724270 */
[C-C-:B------:R-:W-:Y:S01]  /*0100*/  IMAD R9, R7.reuse, 0x4, R4.reuse ;  /* 0x0000000407097824 */ /* 0x140fe200078e0204 */
[----:B------:R-:W-:Y:S01]  /*0110*/  ISETP.LT.AND P0, PT, R0, 0x80, !P3 ;  /* 0x000000800000780c */ /* 0x000fe20005f01270 */
[----:B------:R-:W-:Y:S01]  /*0120*/  IMAD.IADD R25, R7, 0x1, R4 ;  /* 0x0000000107197824 */ /* 0x000fe200078e0204 */
[----:B------:R-:W-:-:S02]  /*0130*/  CS2R R4, SRZ ;  /* 0x0000000000047805 */ /* 0x000fc4000001ff00 */
[----:B------:R-:W-:Y:S02]  /*0140*/  CS2R R6, SRZ ;  /* 0x0000000000067805 */ /* 0x000fe4000001ff00 */
[----:B------:R-:W-:Y:S01]  /*0150*/  IADD3 R15, R9, 0x1, RZ ;  /* 0x00000001090f7810 */ /* 0x000fe20007ffe0ff */
[----:B------:R-:W-:Y:S01]  /*0160*/  VIADD R19, R25, 0xfffffffc ;  /* 0xfffffffc19137836 */ /* 0x000fe20000000000 */
[----:B------:R-:W-:Y:S01]  /*0170*/  IADD3 R27, R25, 0x4, RZ ;  /* 0x00000004191b7810 */ /* 0x000fe20007ffe0ff */
[----:B-1----:R-:W-:Y:S01]  /*0180*/  IMAD.WIDE R10, R9, 0x4, R2 ;  /* 0x00000004090a7825 */ /* 0x002fe200078e0202 */
[----:B------:R-:W-:-:S03]  /*0190*/  CS2R R12, SRZ ;  /* 0x00000000000c7805 */ /* 0x000fc6000001ff00 */
[--C-:B------:R-:W-:Y:S01]  /*01a0*/  IMAD.WIDE R14, R15, 0x4, R2.reuse ;  /* 0x000000040f0e7825 */ /* 0x100fe200078e0202 */
[----:B------:R1:W2:Y:S03]  /*01b0*/  @P0 LDG.E.EL R4, desc[UR4][R10.64] ;  /* 0x000000040a040981 */ /* 0x0002a6000c2e1900 */
[----:B------:R-:W-:Y:S02]  /*01c0*/  VIADD R21, R9, 0x2 ;  /* 0x0000000209157836 */ /* 0x000fe40000000000 */
[--C-:B------:R-:W-:Y:S01]  /*01d0*/  IMAD.WIDE R16, R25, 0x4, R2.reuse ;  /* 0x0000000419107825 */ /* 0x100fe200078e0202 */
[----:B------:R-:W-:Y:S01]  /*01e0*/  IADD3 R25, R25, 0x8, RZ ;  /* 0x0000000819197810 */ /* 0x000fe20007ffe0ff */
[----:B------:R-:W3:Y:S02]  /*01f0*/  @P0 LDG.E.EL R6, desc[UR4][R14.64] ;  /* 0x000000040e060981 */ /* 0x000ee4000c2e1900 */
[----:B------:R-:W-:-:S02]  /*0200*/  IMAD.WIDE R18, R19, 0x4, R2 ;  /* 0x0000000413127825 */ /* 0x000fc400078e0202 */
[----:B------:R4:W5:Y:S02]  /*0210*/  @P1 LDG.E.EL R7, desc[UR4][R16.64] ;  /* 0x0000000410071981 */ /* 0x000964000c2e1900 */
[----:B------:R-:W-:Y:S02]  /*0220*/  VIADD R23, R9, 0x3 ;  /* 0x0000000309177836 */ /* 0x000fe40000000000 */
[--C-:B------:R-:W-:Y:S01]  /*0230*/  IMAD.WIDE R8, R21, 0x4, R2.reuse ;  /* 0x0000000415087825 */ /* 0x100fe200078e0202 */
[----:B------:R4:W5:Y:S03]  /*0240*/  @P1 LDG.E.EL R5, desc[UR4][R18.64] ;  /* 0x0000000412051981 */ /* 0x000966000c2e1900 */
[----:B-1----:R-:W-:Y:S01]  /*0250*/  IMAD.WIDE R10, R27, 0x4, R2 ;  /* 0x000000041b0a7825 */ /* 0x002fe200078e0202 */
[----:B------:R-:W5:Y:S01]  /*0260*/  @P0 LDG.E.EL R13, desc[UR4][R8.64] ;  /* 0x00000004080d0981 */ /* 0x000f62000c2e1900 */
[----:B----4-:R-:W-:-:S02]  /*0270*/  CS2R R16, SRZ ;  /* 0x0000000000107805 */ /* 0x010fc4000001ff00 */
[--C-:B------:R-:W-:Y:S01]  /*0280*/  IMAD.WIDE R14, R23, 0x4, R2.reuse ;  /* 0x00000004170e7825 */ /* 0x100fe200078e0202 */
[----:B------:R-:W4:Y:S03]  /*0290*/  @P1 LDG.E.EL R12, desc[UR4][R10.64] ;  /* 0x000000040a0c1981 */ /* 0x000f26000c2e1900 */
[----:B0-----:R-:W-:Y:S01]  /*02a0*/  IMAD.WIDE R18, R25, 0x4, R2 ;  /* 0x0000000419127825 */ /* 0x001fe200078e0202 */
[----:B------:R-:W4:Y:S01]  /*02b0*/  @P0 LDG.E.EL R16, desc[UR4][R14.64] ;  /* 0x000000040e100981 */ /* 0x000f22000c2e1900 */
[----:B------:R-:W0:Y:S03]  /*02c0*/  LDC.64 R2, c[0x0][0x218] ;  /* 0x00008600ff027b82 */ /* 0x000e260000000a00 */
[----:B------:R-:W4:Y:S01]  /*02d0*/  @P1 LDG.E.EL R17, desc[UR4][R18.64] ;  /* 0x0000000412111981 */ /* 0x000f22000c2e1900 */
[----:B0-----:R-:W-:Y:S01]  /*02e0*/  IMAD.WIDE R2, R0, 0x4, R2 ;  /* 0x0000000400027825 */ /* 0x001fe200078e0202 */
[----:B--2---:R-:W-:-:S02]  /*02f0*/  SEL R21, R4, RZ, P0 ;  /* 0x000000ff04157207 */ /* 0x004fc40000000000 */
[----:B---3--:R-:W-:Y:S02]  /*0300*/  SEL R6, R6, RZ, P0 ;  /* 0x000000ff06067207 */ /* 0x008fe40000000000 */
[----:B-----5:R-:W-:-:S03]  /*0310*/  SEL R7, R7, RZ, P1 ;  /* 0x000000ff07077207 */ /* 0x020fc60000800000 */
[----:B------:R-:W-:Y:S01]  /*0320*/  FADD R6, R21, R6 ;  /* 0x0000000615067221 */ /* 0x000fe20000000000 */
[----:B------:R-:W-:Y:S02]  /*0330*/  SEL R4, R5, RZ, P1 ;  /* 0x000000ff05047207 */ /* 0x000fe40000800000 */
[----:B------:R-:W-:-:S03]  /*0340*/  SEL R13, R13, RZ, P0 ;  /* 0x000000ff0d0d7207 */ /* 0x000fc60000000000 */
[----:B------:R-:W-:Y:S01]  /*0350*/  FADD R7, R4, R7 ;  /* 0x0000000704077221 */ /* 0x000fe20000000000 */
[----:B----4-:R-:W-:Y:S01]  /*0360*/  SEL R12, R12, RZ, P1 ;  /* 0x000000ff0c0c7207 */ /* 0x010fe20000800000 */
[----:B------:R-:W-:Y:S01]  /*0370*/  FADD R13, R6, R13 ;  /* 0x0000000d060d7221 */ /* 0x000fe20000000000 */
[----:B------:R-:W-:-:S03]  /*0380*/  SEL R16, R16, RZ, P0 ;  /* 0x000000ff10107207 */ /* 0x000fc60000000000 */
[----:B------:R-:W-:Y:S01]  /*0390*/  FADD R12, R7, R12 ;  /* 0x0000000c070c7221 */ /* 0x000fe20000000000 */
[----:B------:R-:W-:Y:S01]  /*03a0*/  SEL R17, R17, RZ, P1 ;  /* 0x000000ff11117207 */ /* 0x000fe20000800000 */
[----:B------:R-:W-:-:S04]  /*03b0*/  FADD R16, R13, R16 ;  /* 0x000000100d107221 */ /* 0x000fc80000000000 */
[----:B------:R-:W-:Y:S01]  /*03c0*/  @P3 FADD R16, R12, R17 ;  /* 0x000000110c103221 */ /* 0x000fe20000000000 */
[----:B------:R-:W-:Y:S06]  /*03d0*/  @P2 EXIT ;  /* 0x000000000000294d */ /* 0x000fec0003800000 */
[----:B------:R-:W-:-:S05]  /*03e0*/  FMUL R5, R16, 0.25 ;  /* 0x3e80000010057820 */ /* 0x000fca0000400000 */
[----:B------:R-:W-:Y:S01]  /*03f0*/  STG.E desc[UR4][R2.64], R5 ;  /* 0x0000000502007986 */ /* 0x000fe2000c101904 */
[----:B------:R-:W-:Y:S05]  /*0400*/  EXIT ;  /* 0x000000000000794d */ /* 0x000fea0003800000 */
.L_x_0:
[----:B------:R-:W-:-:S00]  /*0410*/  BRA `(.L_x_0) ;  /* 0xfffffffc00fc7947 */ /* 0x000fc0000383ffff */
[----:B------:R-:W-:-:S00]  /*0420*/  NOP ;  /* 0x0000000000007918 */ /* 0x000fc00000000000 */
        /* <DEDUP_REMOVED lines=13> */
.L_x_1:


//--------------------- .nv.constant0.triton_poi_fused_cat_0 --------------------------
	.section	.nv.constant0.triton_poi_fused_cat_0,"a",@progbits
	.sectionflags	@""
	.align	4
.nv.constant0.triton_poi_fused_cat_0:
	.zero		548
